//
// Generated by NVIDIA NVVM Compiler
//
// Compiler Build ID: CL-36424714
// Cuda compilation tools, release 13.0, V13.0.88
// Based on NVVM 20.0.0
//

.version 9.0
.target sm_100
.address_size 64

	// .globl	_Z6kernelPd
.global .align 8 .b8 mem_input[80];
.global .align 8 .b8 mem_output[80];

.visible .entry _Z6kernelPd(
	.param .u64 .ptr .align 1 _Z6kernelPd_param_0
)
{
	.reg .b32 	%r<2>;
	.reg .b64 	%rd<6>;
	.reg .b64 	%fd<2>;

	mov.u32 	%r1, %tid.x;
	mul.wide.u32 	%rd1, %r1, 8;
	mov.u64 	%rd2, mem_input;
	add.s64 	%rd3, %rd2, %rd1;
	ld.global.f64 	%fd1, [%rd3];
	mov.u64 	%rd4, mem_output;
	add.s64 	%rd5, %rd4, %rd1;
	st.global.f64 	[%rd5], %fd1;
	ret;

}


// ===== COMPILED SASS (sm_100) =====

	.target	sm_100

	.elftype	@"ET_EXEC"


//--------------------- .note.nv.tkinfo           --------------------------
	.section	.note.nv.tkinfo,"",@"SHT_NOTE"
	.sectionflags	@"SHF_NOTE_NV_TKINFO"
	.tkinfo
        /*0018*/ 	.word	0x00000002
        /*0030*/ 	.string	""
        /*0030*/ 	.string	"ptxas"
        /*0030*/ 	.string	"Cuda compilation tools, release 13.0, V13.0.88"
        /*0030*/ 	.string	"Build cuda_13.0.r13.0/compiler.36424714_0"
        /*0030*/ 	.string	"-arch sm_100 -m 64 "



//--------------------- .note.nv.cuinfo           --------------------------
	.section	.note.nv.cuinfo,"",@"SHT_NOTE"
	.sectionflags	@"SHF_NOTE_NV_CUINFO"
        /*0018*/ 	.short	0x0002
        /*001a*/ 	.short	0x0064
        /*001c*/ 	.short	0x0082
	.zero		2


//--------------------- .nv.info                  --------------------------
	.section	.nv.info,"",@"SHT_CUDA_INFO"
	.align	4


	//----- nvinfo : EIATTR_REGCOUNT
	.align		4
        /*0000*/ 	.byte	0x04, 0x2f
        /*0002*/ 	.short	(.L_3 - .L_2)
	.align		4
.L_2:
        /*0004*/ 	.word	index@(_Z6kernelPd)
        /*0008*/ 	.word	0x0000000a


	//----- nvinfo : EIATTR_FRAME_SIZE
	.align		4
.L_3:
        /*000c*/ 	.byte	0x04, 0x11
        /*000e*/ 	.short	(.L_5 - .L_4)
	.align		4
.L_4:
        /*0010*/ 	.word	index@(_Z6kernelPd)
        /*0014*/ 	.word	0x00000000


	//----- nvinfo : EIATTR_MIN_STACK_SIZE
	.align		4
.L_5:
        /*0018*/ 	.byte	0x04, 0x12
        /*001a*/ 	.short	(.L_7 - .L_6)
	.align		4
.L_6:
        /*001c*/ 	.word	index@(_Z6kernelPd)
        /*0020*/ 	.word	0x00000000
.L_7:


//--------------------- .nv.compat                --------------------------
	.section	.nv.compat,"",@"SHT_CUDA_COMPAT_INFO"
	.align	4
        /*0000*/ 	.byte	0x02, 0x09, 0x00, 0x00, 0x02, 0x02, 0x01, 0x00, 0x02, 0x05, 0x05, 0x00, 0x03, 0x07, 0x01, 0x01
        /*0010*/ 	.byte	0x02, 0x03, 0x00, 0x00, 0x02, 0x06, 0x01, 0x00, 0x04, 0x0b, 0x08, 0x00, 0x09, 0x00, 0x00, 0x00
        /*0020*/ 	.byte	0x00, 0x00, 0x00, 0x00


//--------------------- .nv.info._Z6kernelPd      --------------------------
	.section	.nv.info._Z6kernelPd,"",@"SHT_CUDA_INFO"
	.sectionflags	@""
	.align	4


	//----- nvinfo : EIATTR_CUDA_API_VERSION
	.align		4
        /*0000*/ 	.byte	0x04, 0x37
        /*0002*/ 	.short	(.L_9 - .L_8)
.L_8:
        /*0004*/ 	.word	0x00000082


	//----- nvinfo : EIATTR_KPARAM_INFO
	.align		4
.L_9:
        /*0008*/ 	.byte	0x04, 0x17
        /*000a*/ 	.short	(.L_11 - .L_10)
.L_10:
        /*000c*/ 	.word	0x00000000
        /*0010*/ 	.short	0x0000
        /*0012*/ 	.short	0x0000
        /*0014*/ 	.byte	0x00, 0xf5, 0x21, 0x00


	//----- nvinfo : EIATTR_SPARSE_MMA_MASK
	.align		4
.L_11:
        /*0018*/ 	.byte	0x03, 0x50
        /*001a*/ 	.short	0x0000


	//----- nvinfo : EIATTR_MAXREG_COUNT
	.align		4
        /*001c*/ 	.byte	0x03, 0x1b
        /*001e*/ 	.short	0x00ff


	//----- nvinfo : EIATTR_MERCURY_ISA_VERSION
	.align		4
        /*0020*/ 	.byte	0x03, 0x5f
        /*0022*/ 	.short	0x0101


	//----- nvinfo : EIATTR_VRC_CTA_INIT_COUNT
	.align		4
        /*0024*/ 	.byte	0x02, 0x4a
	.zero		1
	.zero		1


	//----- nvinfo : EIATTR_EXIT_INSTR_OFFSETS
	.align		4
        /*0028*/ 	.byte	0x04, 0x1c
        /*002a*/ 	.short	(.L_13 - .L_12)


	//   ....[0]....
.L_12:
        /*002c*/ 	.word	0x00000090


	//----- nvinfo : EIATTR_CBANK_PARAM_SIZE
	.align		4
.L_13:
        /*0030*/ 	.byte	0x03, 0x19
        /*0032*/ 	.short	0x0008


	//----- nvinfo : EIATTR_PARAM_CBANK
	.align		4
        /*0034*/ 	.byte	0x04, 0x0a
        /*0036*/ 	.short	(.L_15 - .L_14)
	.align		4
.L_14:
        /*0038*/ 	.word	index@(.nv.constant0._Z6kernelPd)
        /*003c*/ 	.short	0x0380
        /*003e*/ 	.short	0x0008


	//----- nvinfo : EIATTR_SW_WAR
	.align		4
.L_15:
        /*0040*/ 	.byte	0x04, 0x36
        /*0042*/ 	.short	(.L_17 - .L_16)
.L_16:
        /*0044*/ 	.word	0x00000008
.L_17:


//--------------------- .nv.callgraph             --------------------------
	.section	.nv.callgraph,"",@"SHT_CUDA_CALLGRAPH"
	.align	4
	.sectionentsize	8
	.align		4
        /*0000*/ 	.word	0x00000000
	.align		4
        /*0004*/ 	.word	0xffffffff
	.align		4
        /*0008*/ 	.word	0x00000000
	.align		4
        /*000c*/ 	.word	0xfffffffe
	.align		4
        /*0010*/ 	.word	0x00000000
	.align		4
        /*0014*/ 	.word	0xfffffffd
	.align		4
        /*0018*/ 	.word	0x00000000
	.align		4
        /*001c*/ 	.word	0xfffffffc


//--------------------- .nv.constant4             --------------------------
	.section	.nv.constant4,"a",@progbits
	.align	8
	.align		8
.nv.constant4:
        /*0000*/ 	.dword	mem_input
	.align		8
        /*0008*/ 	.dword	mem_output


//--------------------- .text._Z6kernelPd         --------------------------
	.section	.text._Z6kernelPd,"ax",@progbits
	.align	128
        .global         _Z6kernelPd
        .type           _Z6kernelPd,@function
        .size           _Z6kernelPd,(.L_x_1 - _Z6kernelPd)
        .other          _Z6kernelPd,@"STO_CUDA_ENTRY STV_DEFAULT"
_Z6kernelPd:
.text._Z6kernelPd:
[----:B------:R-:W-:Y:S01]  /*0000*/  LDC R1, c[0x0][0x37c] ;  /* 0x0000df00ff017b82 */ /* 0x000fe20000000800 */
[----:B------:R-:W0:Y:S07]  /*0010*/  S2R R7, SR_TID.X ;  /* 0x0000000000077919 */ /* 0x000e2e0000002100 */
[----:B------:R-:W0:Y:S01]  /*0020*/  LDC.64 R2, c[0x4][RZ] ;  /* 0x01000000ff027b82 */ /* 0x000e220000000a00 */
[----:B------:R-:W1:Y:S07]  /*0030*/  LDCU.64 UR4, c[0x0][0x358] ;  /* 0x00006b00ff0477ac */ /* 0x000e6e0008000a00 */
[----:B------:R-:W2:Y:S01]  /*0040*/  LDC.64 R4, c[0x4][0x8] ;  /* 0x01000200ff047b82 */ /* 0x000ea20000000a00 */
[----:B0-----:R-:W-:-:S06]  /*0050*/  IMAD.WIDE.U32 R2, R7, 0x8, R2 ;  /* 0x0000000807027825 */ /* 0x001fcc00078e0002 */
[----:B-1----:R-:W3:Y:S01]  /*0060*/  LDG.E.64 R2, desc[UR4][R2.64] ;  /* 0x0000000402027981 */ /* 0x002ee2000c1e1b00 */
[----:B--2---:R-:W-:-:S05]  /*0070*/  IMAD.WIDE.U32 R4, R7, 0x8, R4 ;  /* 0x0000000807047825 */ /* 0x004fca00078e0004 */
[----:B---3--:R-:W-:Y:S01]  /*0080*/  STG.E.64 desc[UR4][R4.64], R2 ;  /* 0x0000000204007986 */ /* 0x008fe2000c101b04 */
[----:B------:R-:W-:Y:S05]  /*0090*/  EXIT ;  /* 0x000000000000794d */ /* 0x000fea0003800000 */
.L_x_0:
[----:B------:R-:W-:-:S00]  /*00a0*/  BRA `(.L_x_0) ;  /* 0xfffffffc00fc7947 */ /* 0x000fc0000383ffff */
[----:B------:R-:W-:-:S00]  /*00b0*/  NOP ;  /* 0x0000000000007918 */ /* 0x000fc00000000000 */
        /* <DEDUP_REMOVED lines=12> */
.L_x_1:


//--------------------- .nv.shared.reserved.0     --------------------------
	.section	.nv.shared.reserved.0,"aw",@nobits
	.weak		__nv_reservedSMEM_offset_0_alias
	.size		__nv_reservedSMEM_offset_0_alias, 0, 64
	.other		__nv_reservedSMEM_offset_0_alias,@"STO_CUDA_RESERVED_SHARED STV_DEFAULT"
__nv_reservedSMEM_offset_0_alias:
	.zero		0
	.zero		64


//--------------------- .nv.global                --------------------------
	.section	.nv.global,"aw",@nobits
	.align	8
.nv.global:
	.type		mem_input,@object
	.size		mem_input,(mem_output - mem_input)
mem_input:
	.zero		80
	.type		mem_output,@object
	.size		mem_output,(.L_1 - mem_output)
mem_output:
	.zero		80
.L_1:


//--------------------- .nv.constant0._Z6kernelPd --------------------------
	.section	.nv.constant0._Z6kernelPd,"a",@progbits
	.sectionflags	@""
	.align	4
.nv.constant0._Z6kernelPd:
	.zero		904


//--------------------- SYMBOLS --------------------------

	.type		.nv.reservedSmem.offset0,@object
	.size		.nv.reservedSmem.offset0,0x4
